//
// Generated by NVIDIA NVVM Compiler
//
// Compiler Build ID: CL-36424714
// Cuda compilation tools, release 13.0, V13.0.88
// Based on NVVM 20.0.0
//

.version 9.0
.target sm_100
.address_size 64

	// .globl	_Z10add_matrixPfS_S_

.visible .entry _Z10add_matrixPfS_S_(
	.param .u64 .ptr .align 1 _Z10add_matrixPfS_S__param_0,
	.param .u64 .ptr .align 1 _Z10add_matrixPfS_S__param_1,
	.param .u64 .ptr .align 1 _Z10add_matrixPfS_S__param_2
)
{
	.reg .b32 	%r<10>;
	.reg .b32 	%f<4>;
	.reg .b64 	%rd<11>;

	ld.param.u64 	%rd1, [_Z10add_matrixPfS_S__param_0];
	ld.param.u64 	%rd2, [_Z10add_matrixPfS_S__param_1];
	ld.param.u64 	%rd3, [_Z10add_matrixPfS_S__param_2];
	cvta.to.global.u64 	%rd4, %rd3;
	cvta.to.global.u64 	%rd5, %rd2;
	cvta.to.global.u64 	%rd6, %rd1;
	mov.u32 	%r1, %ctaid.x;
	mov.u32 	%r2, %ntid.x;
	mov.u32 	%r3, %tid.x;
	mad.lo.s32 	%r4, %r1, %r2, %r3;
	mov.u32 	%r5, %ctaid.y;
	mov.u32 	%r6, %ntid.y;
	mul.lo.s32 	%r7, %r6, %r5;
	shl.b32 	%r8, %r7, 4;
	add.s32 	%r9, %r4, %r8;
	mul.wide.s32 	%rd7, %r9, 4;
	add.s64 	%rd8, %rd6, %rd7;
	ld.global.f32 	%f1, [%rd8];
	add.s64 	%rd9, %rd5, %rd7;
	ld.global.f32 	%f2, [%rd9];
	add.f32 	%f3, %f1, %f2;
	add.s64 	%rd10, %rd4, %rd7;
	st.global.f32 	[%rd10], %f3;
	ret;

}


// ===== COMPILED SASS (sm_100) =====

	.target	sm_100

	.elftype	@"ET_EXEC"


//--------------------- .note.nv.tkinfo           --------------------------
	.section	.note.nv.tkinfo,"",@"SHT_NOTE"
	.sectionflags	@"SHF_NOTE_NV_TKINFO"
	.tkinfo
        /*0018*/ 	.word	0x00000002
        /*0030*/ 	.string	""
        /*0030*/ 	.string	"ptxas"
        /*0030*/ 	.string	"Cuda compilation tools, release 13.0, V13.0.88"
        /*0030*/ 	.string	"Build cuda_13.0.r13.0/compiler.36424714_0"
        /*0030*/ 	.string	"-arch sm_100 -m 64 "



//--------------------- .note.nv.cuinfo           --------------------------
	.section	.note.nv.cuinfo,"",@"SHT_NOTE"
	.sectionflags	@"SHF_NOTE_NV_CUINFO"
        /*0018*/ 	.short	0x0002
        /*001a*/ 	.short	0x0064
        /*001c*/ 	.short	0x0082
	.zero		2


//--------------------- .nv.info                  --------------------------
	.section	.nv.info,"",@"SHT_CUDA_INFO"
	.align	4


	//----- nvinfo : EIATTR_REGCOUNT
	.align		4
        /*0000*/ 	.byte	0x04, 0x2f
        /*0002*/ 	.short	(.L_1 - .L_0)
	.align		4
.L_0:
        /*0004*/ 	.word	index@(_Z10add_matrixPfS_S_)
        /*0008*/ 	.word	0x0000000c


	//----- nvinfo : EIATTR_FRAME_SIZE
	.align		4
.L_1:
        /*000c*/ 	.byte	0x04, 0x11
        /*000e*/ 	.short	(.L_3 - .L_2)
	.align		4
.L_2:
        /*0010*/ 	.word	index@(_Z10add_matrixPfS_S_)
        /*0014*/ 	.word	0x00000000


	//----- nvinfo : EIATTR_MIN_STACK_SIZE
	.align		4
.L_3:
        /*0018*/ 	.byte	0x04, 0x12
        /*001a*/ 	.short	(.L_5 - .L_4)
	.align		4
.L_4:
        /*001c*/ 	.word	index@(_Z10add_matrixPfS_S_)
        /*0020*/ 	.word	0x00000000
.L_5:


//--------------------- .nv.compat                --------------------------
	.section	.nv.compat,"",@"SHT_CUDA_COMPAT_INFO"
	.align	4
        /*0000*/ 	.byte	0x02, 0x09, 0x00, 0x00, 0x02, 0x02, 0x01, 0x00, 0x02, 0x05, 0x05, 0x00, 0x03, 0x07, 0x01, 0x01
        /*0010*/ 	.byte	0x02, 0x03, 0x00, 0x00, 0x02, 0x06, 0x01, 0x00, 0x04, 0x0b, 0x08, 0x00, 0x09, 0x00, 0x00, 0x00
        /*0020*/ 	.byte	0x00, 0x00, 0x00, 0x00


//--------------------- .nv.info._Z10add_matrixPfS_S_ --------------------------
	.section	.nv.info._Z10add_matrixPfS_S_,"",@"SHT_CUDA_INFO"
	.sectionflags	@""
	.align	4


	//----- nvinfo : EIATTR_CUDA_API_VERSION
	.align		4
        /*0000*/ 	.byte	0x04, 0x37
        /*0002*/ 	.short	(.L_7 - .L_6)
.L_6:
        /*0004*/ 	.word	0x00000082


	//----- nvinfo : EIATTR_KPARAM_INFO
	.align		4
.L_7:
        /*0008*/ 	.byte	0x04, 0x17
        /*000a*/ 	.short	(.L_9 - .L_8)
.L_8:
        /*000c*/ 	.word	0x00000000
        /*0010*/ 	.short	0x0002
        /*0012*/ 	.short	0x0010
        /*0014*/ 	.byte	0x00, 0xf5, 0x21, 0x00


	//----- nvinfo : EIATTR_KPARAM_INFO
	.align		4
.L_9:
        /*0018*/ 	.byte	0x04, 0x17
        /*001a*/ 	.short	(.L_11 - .L_10)
.L_10:
        /*001c*/ 	.word	0x00000000
        /*0020*/ 	.short	0x0001
        /*0022*/ 	.short	0x0008
        /*0024*/ 	.byte	0x00, 0xf5, 0x21, 0x00


	//----- nvinfo : EIATTR_KPARAM_INFO
	.align		4
.L_11:
        /*0028*/ 	.byte	0x04, 0x17
        /*002a*/ 	.short	(.L_13 - .L_12)
.L_12:
        /*002c*/ 	.word	0x00000000
        /*0030*/ 	.short	0x0000
        /*0032*/ 	.short	0x0000
        /*0034*/ 	.byte	0x00, 0xf5, 0x21, 0x00


	//----- nvinfo : EIATTR_SPARSE_MMA_MASK
	.align		4
.L_13:
        /*0038*/ 	.byte	0x03, 0x50
        /*003a*/ 	.short	0x0000


	//----- nvinfo : EIATTR_MAXREG_COUNT
	.align		4
        /*003c*/ 	.byte	0x03, 0x1b
        /*003e*/ 	.short	0x00ff


	//----- nvinfo : EIATTR_MERCURY_ISA_VERSION
	.align		4
        /*0040*/ 	.byte	0x03, 0x5f
        /*0042*/ 	.short	0x0101


	//----- nvinfo : EIATTR_VRC_CTA_INIT_COUNT
	.align		4
        /*0044*/ 	.byte	0x02, 0x4a
	.zero		1
	.zero		1


	//----- nvinfo : EIATTR_EXIT_INSTR_OFFSETS
	.align		4
        /*0048*/ 	.byte	0x04, 0x1c
        /*004a*/ 	.short	(.L_15 - .L_14)


	//   ....[0]....
.L_14:
        /*004c*/ 	.word	0x00000140


	//----- nvinfo : EIATTR_CBANK_PARAM_SIZE
	.align		4
.L_15:
        /*0050*/ 	.byte	0x03, 0x19
        /*0052*/ 	.short	0x0018


	//----- nvinfo : EIATTR_PARAM_CBANK
	.align		4
        /*0054*/ 	.byte	0x04, 0x0a
        /*0056*/ 	.short	(.L_17 - .L_16)
	.align		4
.L_16:
        /*0058*/ 	.word	index@(.nv.constant0._Z10add_matrixPfS_S_)
        /*005c*/ 	.short	0x0380
        /*005e*/ 	.short	0x0018


	//----- nvinfo : EIATTR_SW_WAR
	.align		4
.L_17:
        /*0060*/ 	.byte	0x04, 0x36
        /*0062*/ 	.short	(.L_19 - .L_18)
.L_18:
        /*0064*/ 	.word	0x00000008
.L_19:


//--------------------- .nv.callgraph             --------------------------
	.section	.nv.callgraph,"",@"SHT_CUDA_CALLGRAPH"
	.align	4
	.sectionentsize	8
	.align		4
        /*0000*/ 	.word	0x00000000
	.align		4
        /*0004*/ 	.word	0xffffffff
	.align		4
        /*0008*/ 	.word	0x00000000
	.align		4
        /*000c*/ 	.word	0xfffffffe
	.align		4
        /*0010*/ 	.word	0x00000000
	.align		4
        /*0014*/ 	.word	0xfffffffd
	.align		4
        /*0018*/ 	.word	0x00000000
	.align		4
        /*001c*/ 	.word	0xfffffffc


//--------------------- .text._Z10add_matrixPfS_S_ --------------------------
	.section	.text._Z10add_matrixPfS_S_,"ax",@progbits
	.align	128
        .global         _Z10add_matrixPfS_S_
        .type           _Z10add_matrixPfS_S_,@function
        .size           _Z10add_matrixPfS_S_,(.L_x_1 - _Z10add_matrixPfS_S_)
        .other          _Z10add_matrixPfS_S_,@"STO_CUDA_ENTRY STV_DEFAULT"
_Z10add_matrixPfS_S_:
.text._Z10add_matrixPfS_S_:
[----:B------:R-:W-:Y:S01]  /*0000*/  LDC R1, c[0x0][0x37c] ;  /* 0x0000df00ff017b82 */ /* 0x000fe20000000800 */
[----:B------:R-:W0:Y:S07]  /*0010*/  S2R R7, SR_TID.X ;  /* 0x0000000000077919 */ /* 0x000e2e0000002100 */
[----:B------:R-:W0:Y:S01]  /*0020*/  S2UR UR6, SR_CTAID.X ;  /* 0x00000000000679c3 */ /* 0x000e220000002500 */
[----:B------:R-:W1:Y:S07]  /*0030*/  LDCU.64 UR4, c[0x0][0x358] ;  /* 0x00006b00ff0477ac */ /* 0x000e6e0008000a00 */
[----:B------:R-:W0:Y:S08]  /*0040*/  LDC R0, c[0x0][0x360] ;  /* 0x0000d800ff007b82 */ /* 0x000e300000000800 */
[----:B------:R-:W2:Y:S08]  /*0050*/  S2UR UR7, SR_CTAID.Y ;  /* 0x00000000000779c3 */ /* 0x000eb00000002600 */
[----:B------:R-:W2:Y:S08]  /*0060*/  LDC R6, c[0x0][0x364] ;  /* 0x0000d900ff067b82 */ /* 0x000eb00000000800 */
[----:B------:R-:W3:Y:S01]  /*0070*/  LDC.64 R2, c[0x0][0x380] ;  /* 0x0000e000ff027b82 */ /* 0x000ee20000000a00 */
[----:B0-----:R-:W-:-:S07]  /*0080*/  IMAD R0, R0, UR6, R7 ;  /* 0x0000000600007c24 */ /* 0x001fce000f8e0207 */
[----:B------:R-:W0:Y:S01]  /*0090*/  LDC.64 R4, c[0x0][0x388] ;  /* 0x0000e200ff047b82 */ /* 0x000e220000000a00 */
[----:B--2---:R-:W-:-:S05]  /*00a0*/  IMAD R7, R6, UR7, RZ ;  /* 0x0000000706077c24 */ /* 0x004fca000f8e02ff */
[----:B------:R-:W-:Y:S02]  /*00b0*/  LEA R9, R7, R0, 0x4 ;  /* 0x0000000007097211 */ /* 0x000fe400078e20ff */
[----:B------:R-:W2:Y:S03]  /*00c0*/  LDC.64 R6, c[0x0][0x390] ;  /* 0x0000e400ff067b82 */ /* 0x000ea60000000a00 */
[----:B---3--:R-:W-:-:S04]  /*00d0*/  IMAD.WIDE R2, R9, 0x4, R2 ;  /* 0x0000000409027825 */ /* 0x008fc800078e0202 */
[C---:B0-----:R-:W-:Y:S02]  /*00e0*/  IMAD.WIDE R4, R9.reuse, 0x4, R4 ;  /* 0x0000000409047825 */ /* 0x041fe400078e0204 */
[----:B-1----:R-:W3:Y:S04]  /*00f0*/  LDG.E R2, desc[UR4][R2.64] ;  /* 0x0000000402027981 */ /* 0x002ee8000c1e1900 */
[----:B------:R-:W3:Y:S01]  /*0100*/  LDG.E R5, desc[UR4][R4.64] ;  /* 0x0000000404057981 */ /* 0x000ee2000c1e1900 */
[----:B--2---:R-:W-:-:S04]  /*0110*/  IMAD.WIDE R6, R9, 0x4, R6 ;  /* 0x0000000409067825 */ /* 0x004fc800078e0206 */
[----:B---3--:R-:W-:-:S05]  /*0120*/  FADD R9, R2, R5 ;  /* 0x0000000502097221 */ /* 0x008fca0000000000 */
[----:B------:R-:W-:Y:S01]  /*0130*/  STG.E desc[UR4][R6.64], R9 ;  /* 0x0000000906007986 */ /* 0x000fe2000c101904 */
[----:B------:R-:W-:Y:S05]  /*0140*/  EXIT ;  /* 0x000000000000794d */ /* 0x000fea0003800000 */
.L_x_0:
[----:B------:R-:W-:-:S00]  /*0150*/  BRA `(.L_x_0) ;  /* 0xfffffffc00fc7947 */ /* 0x000fc0000383ffff */
[----:B------:R-:W-:-:S00]  /*0160*/  NOP ;  /* 0x0000000000007918 */ /* 0x000fc00000000000 */
        /* <DEDUP_REMOVED lines=9> */
.L_x_1:


//--------------------- .nv.shared.reserved.0     --------------------------
	.section	.nv.shared.reserved.0,"aw",@nobits
	.weak		__nv_reservedSMEM_offset_0_alias
	.size		__nv_reservedSMEM_offset_0_alias, 0, 64
	.other		__nv_reservedSMEM_offset_0_alias,@"STO_CUDA_RESERVED_SHARED STV_DEFAULT"
__nv_reservedSMEM_offset_0_alias:
	.zero		0
	.zero		64


//--------------------- .nv.constant0._Z10add_matrixPfS_S_ --------------------------
	.section	.nv.constant0._Z10add_matrixPfS_S_,"a",@progbits
	.sectionflags	@""
	.align	4
.nv.constant0._Z10add_matrixPfS_S_:
	.zero		920


//--------------------- SYMBOLS --------------------------

	.type		.nv.reservedSmem.offset0,@object
	.size		.nv.reservedSmem.offset0,0x4
